//
// Generated by NVIDIA NVVM Compiler
//
// Compiler Build ID: CL-36424714
// Cuda compilation tools, release 13.0, V13.0.88
// Based on NVVM 20.0.0
//

.version 9.0
.target sm_100
.address_size 64

	// .globl	_Z16tensor_mv_kernelPfS_S_
.global .align 4 .b8 self[256];
.global .align 4 .b8 vec[32];
.global .align 4 .b8 result[32];

.visible .entry _Z16tensor_mv_kernelPfS_S_(
	.param .u64 .ptr .align 1 _Z16tensor_mv_kernelPfS_S__param_0,
	.param .u64 .ptr .align 1 _Z16tensor_mv_kernelPfS_S__param_1,
	.param .u64 .ptr .align 1 _Z16tensor_mv_kernelPfS_S__param_2
)
{
	.reg .pred 	%p<7>;
	.reg .b32 	%r<12>;
	.reg .b32 	%f<4>;
	.reg .b64 	%rd<25>;

	ld.param.u64 	%rd1, [_Z16tensor_mv_kernelPfS_S__param_0];
	ld.param.u64 	%rd2, [_Z16tensor_mv_kernelPfS_S__param_1];
	ld.param.u64 	%rd3, [_Z16tensor_mv_kernelPfS_S__param_2];
	mov.u32 	%r3, %tid.y;
	mov.u32 	%r4, %ctaid.y;
	mov.u32 	%r5, %ntid.y;
	mad.lo.s32 	%r1, %r4, %r5, %r3;
	mov.u32 	%r6, %tid.x;
	mov.u32 	%r7, %ctaid.x;
	mov.u32 	%r8, %ntid.x;
	mad.lo.s32 	%r2, %r7, %r8, %r6;
	setp.gt.u32 	%p1, %r1, 7;
	setp.gt.s32 	%p2, %r2, 7;
	or.pred  	%p3, %p1, %p2;
	@%p3 bra 	$L__BB0_2;
	cvta.to.global.u64 	%rd4, %rd1;
	shl.b32 	%r9, %r1, 3;
	add.s32 	%r10, %r9, %r2;
	mul.wide.s32 	%rd5, %r10, 4;
	add.s64 	%rd6, %rd4, %rd5;
	ld.global.f32 	%f1, [%rd6];
	mul.wide.u32 	%rd7, %r1, 32;
	mov.u64 	%rd8, self;
	add.s64 	%rd9, %rd8, %rd7;
	mul.wide.s32 	%rd10, %r2, 4;
	add.s64 	%rd11, %rd9, %rd10;
	st.global.f32 	[%rd11], %f1;
$L__BB0_2:
	setp.gt.u32 	%p4, %r1, 7;
	setp.gt.s32 	%p5, %r2, 0;
	or.pred  	%p6, %p4, %p5;
	@%p6 bra 	$L__BB0_4;
	add.s32 	%r11, %r1, %r2;
	cvta.to.global.u64 	%rd12, %rd2;
	mul.wide.s32 	%rd13, %r11, 4;
	add.s64 	%rd14, %rd12, %rd13;
	ld.global.f32 	%f2, [%rd14];
	mul.wide.u32 	%rd15, %r1, 4;
	mov.u64 	%rd16, vec;
	add.s64 	%rd17, %rd16, %rd15;
	mul.wide.s32 	%rd18, %r2, 4;
	add.s64 	%rd19, %rd17, %rd18;
	st.global.f32 	[%rd19], %f2;
	mov.u64 	%rd20, result;
	add.s64 	%rd21, %rd20, %rd15;
	add.s64 	%rd22, %rd21, %rd18;
	ld.global.f32 	%f3, [%rd22];
	cvta.to.global.u64 	%rd23, %rd3;
	add.s64 	%rd24, %rd23, %rd13;
	st.global.f32 	[%rd24], %f3;
$L__BB0_4:
	ret;

}


// ===== COMPILED SASS (sm_100) =====

	.target	sm_100

	.elftype	@"ET_EXEC"


//--------------------- .note.nv.tkinfo           --------------------------
	.section	.note.nv.tkinfo,"",@"SHT_NOTE"
	.sectionflags	@"SHF_NOTE_NV_TKINFO"
	.tkinfo
        /*0018*/ 	.word	0x00000002
        /*0030*/ 	.string	""
        /*0030*/ 	.string	"ptxas"
        /*0030*/ 	.string	"Cuda compilation tools, release 13.0, V13.0.88"
        /*0030*/ 	.string	"Build cuda_13.0.r13.0/compiler.36424714_0"
        /*0030*/ 	.string	"-arch sm_100 -m 64 "



//--------------------- .note.nv.cuinfo           --------------------------
	.section	.note.nv.cuinfo,"",@"SHT_NOTE"
	.sectionflags	@"SHF_NOTE_NV_CUINFO"
        /*0018*/ 	.short	0x0002
        /*001a*/ 	.short	0x0064
        /*001c*/ 	.short	0x0082
	.zero		2


//--------------------- .nv.info                  --------------------------
	.section	.nv.info,"",@"SHT_CUDA_INFO"
	.align	4


	//----- nvinfo : EIATTR_REGCOUNT
	.align		4
        /*0000*/ 	.byte	0x04, 0x2f
        /*0002*/ 	.short	(.L_4 - .L_3)
	.align		4
.L_3:
        /*0004*/ 	.word	index@(_Z16tensor_mv_kernelPfS_S_)
        /*0008*/ 	.word	0x0000000e


	//----- nvinfo : EIATTR_FRAME_SIZE
	.align		4
.L_4:
        /*000c*/ 	.byte	0x04, 0x11
        /*000e*/ 	.short	(.L_6 - .L_5)
	.align		4
.L_5:
        /*0010*/ 	.word	index@(_Z16tensor_mv_kernelPfS_S_)
        /*0014*/ 	.word	0x00000000


	//----- nvinfo : EIATTR_MIN_STACK_SIZE
	.align		4
.L_6:
        /*0018*/ 	.byte	0x04, 0x12
        /*001a*/ 	.short	(.L_8 - .L_7)
	.align		4
.L_7:
        /*001c*/ 	.word	index@(_Z16tensor_mv_kernelPfS_S_)
        /*0020*/ 	.word	0x00000000
.L_8:


//--------------------- .nv.compat                --------------------------
	.section	.nv.compat,"",@"SHT_CUDA_COMPAT_INFO"
	.align	4
        /*0000*/ 	.byte	0x02, 0x09, 0x00, 0x00, 0x02, 0x02, 0x01, 0x00, 0x02, 0x05, 0x05, 0x00, 0x03, 0x07, 0x01, 0x01
        /*0010*/ 	.byte	0x02, 0x03, 0x00, 0x00, 0x02, 0x06, 0x01, 0x00, 0x04, 0x0b, 0x08, 0x00, 0x09, 0x00, 0x00, 0x00
        /*0020*/ 	.byte	0x00, 0x00, 0x00, 0x00


//--------------------- .nv.info._Z16tensor_mv_kernelPfS_S_ --------------------------
	.section	.nv.info._Z16tensor_mv_kernelPfS_S_,"",@"SHT_CUDA_INFO"
	.sectionflags	@""
	.align	4


	//----- nvinfo : EIATTR_CUDA_API_VERSION
	.align		4
        /*0000*/ 	.byte	0x04, 0x37
        /*0002*/ 	.short	(.L_10 - .L_9)
.L_9:
        /*0004*/ 	.word	0x00000082


	//----- nvinfo : EIATTR_KPARAM_INFO
	.align		4
.L_10:
        /*0008*/ 	.byte	0x04, 0x17
        /*000a*/ 	.short	(.L_12 - .L_11)
.L_11:
        /*000c*/ 	.word	0x00000000
        /*0010*/ 	.short	0x0002
        /*0012*/ 	.short	0x0010
        /*0014*/ 	.byte	0x00, 0xf5, 0x21, 0x00


	//----- nvinfo : EIATTR_KPARAM_INFO
	.align		4
.L_12:
        /*0018*/ 	.byte	0x04, 0x17
        /*001a*/ 	.short	(.L_14 - .L_13)
.L_13:
        /*001c*/ 	.word	0x00000000
        /*0020*/ 	.short	0x0001
        /*0022*/ 	.short	0x0008
        /*0024*/ 	.byte	0x00, 0xf5, 0x21, 0x00


	//----- nvinfo : EIATTR_KPARAM_INFO
	.align		4
.L_14:
        /*0028*/ 	.byte	0x04, 0x17
        /*002a*/ 	.short	(.L_16 - .L_15)
.L_15:
        /*002c*/ 	.word	0x00000000
        /*0030*/ 	.short	0x0000
        /*0032*/ 	.short	0x0000
        /*0034*/ 	.byte	0x00, 0xf5, 0x21, 0x00


	//----- nvinfo : EIATTR_SPARSE_MMA_MASK
	.align		4
.L_16:
        /*0038*/ 	.byte	0x03, 0x50
        /*003a*/ 	.short	0x0000


	//----- nvinfo : EIATTR_MAXREG_COUNT
	.align		4
        /*003c*/ 	.byte	0x03, 0x1b
        /*003e*/ 	.short	0x00ff


	//----- nvinfo : EIATTR_MERCURY_ISA_VERSION
	.align		4
        /*0040*/ 	.byte	0x03, 0x5f
        /*0042*/ 	.short	0x0101


	//----- nvinfo : EIATTR_VRC_CTA_INIT_COUNT
	.align		4
        /*0044*/ 	.byte	0x02, 0x4a
	.zero		1
	.zero		1


	//----- nvinfo : EIATTR_EXIT_INSTR_OFFSETS
	.align		4
        /*0048*/ 	.byte	0x04, 0x1c
        /*004a*/ 	.short	(.L_18 - .L_17)


	//   ....[0]....
.L_17:
        /*004c*/ 	.word	0x00000190


	//   ....[1]....
        /*0050*/ 	.word	0x00000290


	//----- nvinfo : EIATTR_CRS_STACK_SIZE
	.align		4
.L_18:
        /*0054*/ 	.byte	0x04, 0x1e
        /*0056*/ 	.short	(.L_20 - .L_19)
.L_19:
        /*0058*/ 	.word	0x00000000


	//----- nvinfo : EIATTR_CBANK_PARAM_SIZE
	.align		4
.L_20:
        /*005c*/ 	.byte	0x03, 0x19
        /*005e*/ 	.short	0x0018


	//----- nvinfo : EIATTR_PARAM_CBANK
	.align		4
        /*0060*/ 	.byte	0x04, 0x0a
        /*0062*/ 	.short	(.L_22 - .L_21)
	.align		4
.L_21:
        /*0064*/ 	.word	index@(.nv.constant0._Z16tensor_mv_kernelPfS_S_)
        /*0068*/ 	.short	0x0380
        /*006a*/ 	.short	0x0018


	//----- nvinfo : EIATTR_SW_WAR
	.align		4
.L_22:
        /*006c*/ 	.byte	0x04, 0x36
        /*006e*/ 	.short	(.L_24 - .L_23)
.L_23:
        /*0070*/ 	.word	0x00000008
.L_24:


//--------------------- .nv.callgraph             --------------------------
	.section	.nv.callgraph,"",@"SHT_CUDA_CALLGRAPH"
	.align	4
	.sectionentsize	8
	.align		4
        /*0000*/ 	.word	0x00000000
	.align		4
        /*0004*/ 	.word	0xffffffff
	.align		4
        /*0008*/ 	.word	0x00000000
	.align		4
        /*000c*/ 	.word	0xfffffffe
	.align		4
        /*0010*/ 	.word	0x00000000
	.align		4
        /*0014*/ 	.word	0xfffffffd
	.align		4
        /*0018*/ 	.word	0x00000000
	.align		4
        /*001c*/ 	.word	0xfffffffc


//--------------------- .nv.constant4             --------------------------
	.section	.nv.constant4,"a",@progbits
	.align	8
	.align		8
.nv.constant4:
        /*0000*/ 	.dword	self
	.align		8
        /*0008*/ 	.dword	vec
	.align		8
        /*0010*/ 	.dword	result


//--------------------- .text._Z16tensor_mv_kernelPfS_S_ --------------------------
	.section	.text._Z16tensor_mv_kernelPfS_S_,"ax",@progbits
	.align	128
        .global         _Z16tensor_mv_kernelPfS_S_
        .type           _Z16tensor_mv_kernelPfS_S_,@function
        .size           _Z16tensor_mv_kernelPfS_S_,(.L_x_3 - _Z16tensor_mv_kernelPfS_S_)
        .other          _Z16tensor_mv_kernelPfS_S_,@"STO_CUDA_ENTRY STV_DEFAULT"
_Z16tensor_mv_kernelPfS_S_:
.text._Z16tensor_mv_kernelPfS_S_:
[----:B------:R-:W-:Y:S01]  /*0000*/  LDC R1, c[0x0][0x37c] ;  /* 0x0000df00ff017b82 */ /* 0x000fe20000000800 */
[----:B------:R-:W0:Y:S07]  /*0010*/  S2R R0, SR_TID.X ;  /* 0x0000000000007919 */ /* 0x000e2e0000002100 */
[----:B------:R-:W1:Y:S01]  /*0020*/  LDC R2, c[0x0][0x364] ;  /* 0x0000d900ff027b82 */ /* 0x000e620000000800 */
[----:B------:R-:W-:Y:S01]  /*0030*/  BSSY.RECONVERGENT B0, `(.L_x_0) ;  /* 0x0000015000007945 */ /* 0x000fe20003800200 */
[----:B------:R-:W1:Y:S06]  /*0040*/  S2R R9, SR_TID.Y ;  /* 0x0000000000097919 */ /* 0x000e6c0000002200 */
[----:B------:R-:W0:Y:S08]  /*0050*/  S2UR UR5, SR_CTAID.X ;  /* 0x00000000000579c3 */ /* 0x000e300000002500 */
[----:B------:R-:W0:Y:S08]  /*0060*/  LDC R3, c[0x0][0x360] ;  /* 0x0000d800ff037b82 */ /* 0x000e300000000800 */
[----:B------:R-:W1:Y:S01]  /*0070*/  S2UR UR4, SR_CTAID.Y ;  /* 0x00000000000479c3 */ /* 0x000e620000002600 */
[----:B0-----:R-:W-:-:S05]  /*0080*/  IMAD R0, R3, UR5, R0 ;  /* 0x0000000503007c24 */ /* 0x001fca000f8e0200 */
[C---:B------:R-:W-:Y:S02]  /*0090*/  ISETP.GT.AND P1, PT, R0.reuse, 0x7, PT ;  /* 0x000000070000780c */ /* 0x040fe40003f24270 */
[----:B------:R-:W-:Y:S01]  /*00a0*/  ISETP.GT.AND P0, PT, R0, RZ, PT ;  /* 0x000000ff0000720c */ /* 0x000fe20003f04270 */
[----:B-1----:R-:W-:Y:S01]  /*00b0*/  IMAD R9, R2, UR4, R9 ;  /* 0x0000000402097c24 */ /* 0x002fe2000f8e0209 */
[----:B------:R-:W0:Y:S04]  /*00c0*/  LDCU.64 UR4, c[0x0][0x358] ;  /* 0x00006b00ff0477ac */ /* 0x000e280008000a00 */
[C---:B------:R-:W-:Y:S02]  /*00d0*/  ISETP.GT.U32.OR P1, PT, R9.reuse, 0x7, P1 ;  /* 0x000000070900780c */ /* 0x040fe40000f24470 */
[----:B------:R-:W-:-:S11]  /*00e0*/  ISETP.GT.U32.OR P0, PT, R9, 0x7, P0 ;  /* 0x000000070900780c */ /* 0x000fd60000704470 */
[----:B------:R-:W-:Y:S05]  /*00f0*/  @P1 BRA `(.L_x_1) ;  /* 0x0000000000201947 */ /* 0x000fea0003800000 */
[----:B------:R-:W1:Y:S01]  /*0100*/  LDC.64 R2, c[0x0][0x380] ;  /* 0x0000e000ff027b82 */ /* 0x000e620000000a00 */
[----:B------:R-:W-:-:S05]  /*0110*/  LEA R5, R9, R0, 0x3 ;  /* 0x0000000009057211 */ /* 0x000fca00078e18ff */
[----:B-1----:R-:W-:Y:S02]  /*0120*/  IMAD.WIDE R2, R5, 0x4, R2 ;  /* 0x0000000405027825 */ /* 0x002fe400078e0202 */
[----:B------:R-:W1:Y:S04]  /*0130*/  LDC.64 R4, c[0x4][RZ] ;  /* 0x01000000ff047b82 */ /* 0x000e680000000a00 */
[----:B0-----:R-:W2:Y:S01]  /*0140*/  LDG.E R3, desc[UR4][R2.64] ;  /* 0x0000000402037981 */ /* 0x001ea2000c1e1900 */
[----:B-1----:R-:W-:-:S04]  /*0150*/  IMAD.WIDE.U32 R4, R9, 0x20, R4 ;  /* 0x0000002009047825 */ /* 0x002fc800078e0004 */
[----:B------:R-:W-:-:S05]  /*0160*/  IMAD.WIDE R4, R0, 0x4, R4 ;  /* 0x0000000400047825 */ /* 0x000fca00078e0204 */
[----:B--2---:R1:W-:Y:S02]  /*0170*/  STG.E desc[UR4][R4.64], R3 ;  /* 0x0000000304007986 */ /* 0x0043e4000c101904 */
.L_x_1:
[----:B0-----:R-:W-:Y:S05]  /*0180*/  BSYNC.RECONVERGENT B0 ;  /* 0x0000000000007941 */ /* 0x001fea0003800200 */
.L_x_0:
[----:B------:R-:W-:Y:S05]  /*0190*/  @P0 EXIT ;  /* 0x000000000000094d */ /* 0x000fea0003800000 */
[----:B-1----:R-:W0:Y:S01]  /*01a0*/  LDC.64 R2, c[0x0][0x388] ;  /* 0x0000e200ff027b82 */ /* 0x002e220000000a00 */
[----:B------:R-:W-:-:S07]  /*01b0*/  IADD3 R11, PT, PT, R9, R0, RZ ;  /* 0x00000000090b7210 */ /* 0x000fce0007ffe0ff */
[----:B------:R-:W1:Y:S08]  /*01c0*/  LDC.64 R4, c[0x4][0x8] ;  /* 0x01000200ff047b82 */ /* 0x000e700000000a00 */
[----:B------:R-:W2:Y:S01]  /*01d0*/  LDC.64 R6, c[0x4][0x10] ;  /* 0x01000400ff067b82 */ /* 0x000ea20000000a00 */
[----:B0-----:R-:W-:-:S06]  /*01e0*/  IMAD.WIDE R2, R11, 0x4, R2 ;  /* 0x000000040b027825 */ /* 0x001fcc00078e0202 */
[----:B------:R-:W3:Y:S01]  /*01f0*/  LDG.E R3, desc[UR4][R2.64] ;  /* 0x0000000402037981 */ /* 0x000ee2000c1e1900 */
[----:B-1----:R-:W-:-:S04]  /*0200*/  IMAD.WIDE.U32 R4, R9, 0x4, R4 ;  /* 0x0000000409047825 */ /* 0x002fc800078e0004 */
[----:B------:R-:W-:-:S04]  /*0210*/  IMAD.WIDE R4, R0, 0x4, R4 ;  /* 0x0000000400047825 */ /* 0x000fc800078e0204 */
[----:B--2---:R-:W-:Y:S02]  /*0220*/  IMAD.WIDE.U32 R6, R9, 0x4, R6 ;  /* 0x0000000409067825 */ /* 0x004fe400078e0006 */
[----:B------:R-:W0:Y:S02]  /*0230*/  LDC.64 R8, c[0x0][0x390] ;  /* 0x0000e400ff087b82 */ /* 0x000e240000000a00 */
[----:B------:R-:W-:Y:S01]  /*0240*/  IMAD.WIDE R6, R0, 0x4, R6 ;  /* 0x0000000400067825 */ /* 0x000fe200078e0206 */
[----:B---3--:R-:W-:Y:S05]  /*0250*/  STG.E desc[UR4][R4.64], R3 ;  /* 0x0000000304007986 */ /* 0x008fea000c101904 */
[----:B------:R-:W2:Y:S01]  /*0260*/  LDG.E R7, desc[UR4][R6.64] ;  /* 0x0000000406077981 */ /* 0x000ea2000c1e1900 */
[----:B0-----:R-:W-:-:S05]  /*0270*/  IMAD.WIDE R8, R11, 0x4, R8 ;  /* 0x000000040b087825 */ /* 0x001fca00078e0208 */
[----:B--2---:R-:W-:Y:S01]  /*0280*/  STG.E desc[UR4][R8.64], R7 ;  /* 0x0000000708007986 */ /* 0x004fe2000c101904 */
[----:B------:R-:W-:Y:S05]  /*0290*/  EXIT ;  /* 0x000000000000794d */ /* 0x000fea0003800000 */
.L_x_2:
[----:B------:R-:W-:-:S00]  /*02a0*/  BRA `(.L_x_2) ;  /* 0xfffffffc00fc7947 */ /* 0x000fc0000383ffff */
[----:B------:R-:W-:-:S00]  /*02b0*/  NOP ;  /* 0x0000000000007918 */ /* 0x000fc00000000000 */
        /* <DEDUP_REMOVED lines=12> */
.L_x_3:


//--------------------- .nv.shared.reserved.0     --------------------------
	.section	.nv.shared.reserved.0,"aw",@nobits
	.weak		__nv_reservedSMEM_offset_0_alias
	.size		__nv_reservedSMEM_offset_0_alias, 0, 64
	.other		__nv_reservedSMEM_offset_0_alias,@"STO_CUDA_RESERVED_SHARED STV_DEFAULT"
__nv_reservedSMEM_offset_0_alias:
	.zero		0
	.zero		64


//--------------------- .nv.global                --------------------------
	.section	.nv.global,"aw",@nobits
	.align	4
.nv.global:
	.type		result,@object
	.size		result,(vec - result)
result:
	.zero		32
	.type		vec,@object
	.size		vec,(self - vec)
vec:
	.zero		32
	.type		self,@object
	.size		self,(.L_0 - self)
self:
	.zero		256
.L_0:


//--------------------- .nv.constant0._Z16tensor_mv_kernelPfS_S_ --------------------------
	.section	.nv.constant0._Z16tensor_mv_kernelPfS_S_,"a",@progbits
	.sectionflags	@""
	.align	4
.nv.constant0._Z16tensor_mv_kernelPfS_S_:
	.zero		920


//--------------------- SYMBOLS --------------------------

	.type		.nv.reservedSmem.offset0,@object
	.size		.nv.reservedSmem.offset0,0x4
